	.headerflags	@"EF_CUDA_TEXMODE_UNIFIED EF_CUDA_64BIT_ADDRESS EF_CUDA_ACCELERATORS EF_CUDA_SM90 EF_CUDA_VIRTUAL_SM(EF_CUDA_SM90)"
	.elftype	@"ET_EXEC"


//--------------------- .nv.info                  --------------------------
	.section	.nv.info,"",@"SHT_CUDA_INFO"
	.align	4


	//----- nvinfo : EIATTR_REGCOUNT
	.align		4
        /*0000*/ 	.byte	0x04, 0x2f
        /*0002*/ 	.short	(.L_1 - .L_0)
	.align		4
.L_0:
        /*0004*/ 	.word	index@(triton_poi_fused__to_copy__unsafe_index_add_arange_clamp_div_mul_sub_0)
        /*0008*/ 	.word	0x00000020


	//----- nvinfo : EIATTR_MIN_STACK_SIZE
	.align		4
.L_1:
        /*000c*/ 	.byte	0x04, 0x12
        /*000e*/ 	.short	(.L_3 - .L_2)
	.align		4
.L_2:
        /*0010*/ 	.word	index@(triton_poi_fused__to_copy__unsafe_index_add_arange_clamp_div_mul_sub_0)
        /*0014*/ 	.word	0x00000000


	//----- nvinfo : EIATTR_FRAME_SIZE
	.align		4
.L_3:
        /*0018*/ 	.byte	0x04, 0x11
        /*001a*/ 	.short	(.L_5 - .L_4)
	.align		4
.L_4:
        /*001c*/ 	.word	index@(triton_poi_fused__to_copy__unsafe_index_add_arange_clamp_div_mul_sub_0)
        /*0020*/ 	.word	0x00000000


	//----- nvinfo : EIATTR_MIN_STACK_SIZE
	.align		4
.L_5:
        /*0024*/ 	.byte	0x04, 0x12
        /*0026*/ 	.short	(.L_7 - .L_6)
	.align		4
.L_6:
        /*0028*/ 	.word	index@(triton_poi_fused__to_copy__unsafe_index_add_arange_clamp_div_mul_sub_0)
        /*002c*/ 	.word	0x00000000
.L_7:


//--------------------- .nv.info.triton_poi_fused__to_copy__unsafe_index_add_arange_clamp_div_mul_sub_0 --------------------------
	.section	.nv.info.triton_poi_fused__to_copy__unsafe_index_add_arange_clamp_div_mul_sub_0,"",@"SHT_CUDA_INFO"
	.sectionflags	@""
	.align	4


	//----- nvinfo : EIATTR_CUDA_API_VERSION
	.align		4
        /*0000*/ 	.byte	0x04, 0x37
        /*0002*/ 	.short	(.L_9 - .L_8)
.L_8:
        /*0004*/ 	.word	0x0000007c


	//----- nvinfo : EIATTR_KPARAM_INFO
	.align		4
.L_9:
        /*0008*/ 	.byte	0x04, 0x17
        /*000a*/ 	.short	(.L_11 - .L_10)
.L_10:
        /*000c*/ 	.word	0x00000000
        /*0010*/ 	.short	0x0004
        /*0012*/ 	.short	0x0020
        /*0014*/ 	.byte	0x00, 0xf0, 0x11, 0x00


	//----- nvinfo : EIATTR_KPARAM_INFO
	.align		4
.L_11:
        /*0018*/ 	.byte	0x04, 0x17
        /*001a*/ 	.short	(.L_13 - .L_12)
.L_12:
        /*001c*/ 	.word	0x00000000
        /*0020*/ 	.short	0x0003
        /*0022*/ 	.short	0x0018
        /*0024*/ 	.byte	0x00, 0xf4, 0x21, 0x00


	//----- nvinfo : EIATTR_KPARAM_INFO
	.align		4
.L_13:
        /*0028*/ 	.byte	0x04, 0x17
        /*002a*/ 	.short	(.L_15 - .L_14)
.L_14:
        /*002c*/ 	.word	0x00000000
        /*0030*/ 	.short	0x0002
        /*0032*/ 	.short	0x0010
        /*0034*/ 	.byte	0x00, 0xf4, 0x21, 0x00


	//----- nvinfo : EIATTR_KPARAM_INFO
	.align		4
.L_15:
        /*0038*/ 	.byte	0x04, 0x17
        /*003a*/ 	.short	(.L_17 - .L_16)
.L_16:
        /*003c*/ 	.word	0x00000000
        /*0040*/ 	.short	0x0001
        /*0042*/ 	.short	0x0008
        /*0044*/ 	.byte	0x00, 0xf4, 0x21, 0x00


	//----- nvinfo : EIATTR_KPARAM_INFO
	.align		4
.L_17:
        /*0048*/ 	.byte	0x04, 0x17
        /*004a*/ 	.short	(.L_19 - .L_18)
.L_18:
        /*004c*/ 	.word	0x00000000
        /*0050*/ 	.short	0x0000
        /*0052*/ 	.short	0x0000
        /*0054*/ 	.byte	0x00, 0xf4, 0x21, 0x00


	//----- nvinfo : EIATTR_SPARSE_MMA_MASK
	.align		4
.L_19:
        /*0058*/ 	.byte	0x03, 0x50
        /*005a*/ 	.short	0x0000


	//----- nvinfo : EIATTR_MAXREG_COUNT
	.align		4
        /*005c*/ 	.byte	0x03, 0x1b
        /*005e*/ 	.short	0x00ff


	//----- nvinfo : EIATTR_EXIT_INSTR_OFFSETS
	.align		4
        /*0060*/ 	.byte	0x04, 0x1c
        /*0062*/ 	.short	(.L_21 - .L_20)


	//   ....[0]....
.L_20:
        /*0064*/ 	.word	0x00000880


	//----- nvinfo : EIATTR_REQNTID
	.align		4
.L_21:
        /*0068*/ 	.byte	0x04, 0x10
        /*006a*/ 	.short	(.L_23 - .L_22)
.L_22:
        /*006c*/ 	.word	0x00000100
        /*0070*/ 	.word	0x00000001
        /*0074*/ 	.word	0x00000001


	//----- nvinfo : EIATTR_CBANK_PARAM_SIZE
	.align		4
.L_23:
        /*0078*/ 	.byte	0x03, 0x19
        /*007a*/ 	.short	0x0024


	//----- nvinfo : EIATTR_PARAM_CBANK
	.align		4
        /*007c*/ 	.byte	0x04, 0x0a
        /*007e*/ 	.short	(.L_25 - .L_24)
	.align		4
.L_24:
        /*0080*/ 	.word	index@(.nv.constant0.triton_poi_fused__to_copy__unsafe_index_add_arange_clamp_div_mul_sub_0)
        /*0084*/ 	.short	0x0210
        /*0086*/ 	.short	0x0024


	//----- nvinfo : EIATTR_SW_WAR
	.align		4
.L_25:
        /*0088*/ 	.byte	0x04, 0x36
        /*008a*/ 	.short	(.L_27 - .L_26)
.L_26:
        /*008c*/ 	.word	0x00000008
.L_27:


//--------------------- .nv.callgraph             --------------------------
	.section	.nv.callgraph,"",@"SHT_CUDA_CALLGRAPH"
	.align	4
	.sectionentsize	8
	.align		4
        /*0000*/ 	.word	0x00000000
	.align		4
        /*0004*/ 	.word	0xffffffff
	.align		4
        /*0008*/ 	.word	0x00000000
	.align		4
        /*000c*/ 	.word	0xfffffffe
	.align		4
        /*0010*/ 	.word	0x00000000
	.align		4
        /*0014*/ 	.word	0xfffffffd
	.align		4
        /*0018*/ 	.word	0x00000000
	.align		4
        /*001c*/ 	.word	0xfffffffc


//--------------------- .text.triton_poi_fused__to_copy__unsafe_index_add_arange_clamp_div_mul_sub_0 --------------------------
	.section	.text.triton_poi_fused__to_copy__unsafe_index_add_arange_clamp_div_mul_sub_0,"ax",@progbits
	.align	128
        .global         triton_poi_fused__to_copy__unsafe_index_add_arange_clamp_div_mul_sub_0
        .type           triton_poi_fused__to_copy__unsafe_index_add_arange_clamp_div_mul_sub_0,@function
        .size           triton_poi_fused__to_copy__unsafe_index_add_arange_clamp_div_mul_sub_0,(.L_x_1 - triton_poi_fused__to_copy__unsafe_index_add_arange_clamp_div_mul_sub_0)
        .other          triton_poi_fused__to_copy__unsafe_index_add_arange_clamp_div_mul_sub_0,@"STO_CUDA_ENTRY STV_DEFAULT"
triton_poi_fused__to_copy__unsafe_index_add_arange_clamp_div_mul_sub_0:
.text.triton_poi_fused__to_copy__unsafe_index_add_arange_clamp_div_mul_sub_0:
[----:B------:R-:W-:Y:S01]  /*0000*/  LDC R1, c[0x0][0x28] ;  /* 0x00000a00ff017b82 */ /* 0x000fe20000000800 */
[----:B------:R-:W1:Y:S01]  /*0010*/  S2R R0, SR_TID.X ;  /* 0x0000000000007919 */ /* 0x000e620000002100 */
[----:B------:R-:W-:Y:S01]  /*0020*/  HFMA2.MMA R8, -RZ, RZ, 0, 0 ;  /* 0x00000000ff087435 */ /* 0x000fe200000001ff */
[----:B------:R-:W-:Y:S01]  /*0030*/  MOV R4, RZ ;  /* 0x000000ff00047202 */ /* 0x000fe20000000f00 */
[----:B------:R-:W-:Y:S01]  /*0040*/  HFMA2.MMA R6, -RZ, RZ, 0, 9.5367431640625e-07 ;  /* 0x00000010ff067435 */ /* 0x000fe200000001ff */
[----:B------:R-:W2:Y:S01]  /*0050*/  S2R R9, SR_CTAID.X ;  /* 0x0000000000097919 */ /* 0x000ea20000002500 */
[----:B------:R-:W-:Y:S01]  /*0060*/  ULDC.64 UR4, c[0x0][0x218] ;  /* 0x0000860000047ab9 */ /* 0x000fe20000000a00 */
[----:B-1----:R-:W-:-:S04]  /*0070*/  SHF.L.U32 R0, R0, 0x1, RZ ;  /* 0x0000000100007819 */ /* 0x002fc800000006ff */
[----:B------:R-:W-:-:S04]  /*0080*/  LOP3.LUT R0, R0, 0x1fe, RZ, 0xc0, !PT ;  /* 0x000001fe00007812 */ /* 0x000fc800078ec0ff */
[----:B--2---:R-:W-:-:S04]  /*0090*/  LEA R9, R9, R0, 0x9 ;  /* 0x0000000009097211 */ /* 0x004fc800078e48ff */
[----:B------:R-:W-:Y:S01]  /*00a0*/  IADD3 R5, R9, 0x1, RZ ;  /* 0x0000000109057810 */ /* 0x000fe20007ffe0ff */
[----:B------:R-:W-:-:S04]  /*00b0*/  IMAD.HI R2, R9, -0x6db6db6d, R8 ;  /* 0x9249249309027827 */ /* 0x000fc800078e0208 */
[----:B------:R-:W-:Y:S01]  /*00c0*/  IMAD.HI R0, R5, -0x6db6db6d, R4 ;  /* 0x9249249305007827 */ /* 0x000fe200078e0204 */
[----:B------:R-:W-:Y:S02]  /*00d0*/  SHF.R.U32.HI R3, RZ, 0x1f, R2 ;  /* 0x0000001fff037819 */ /* 0x000fe40000011602 */
[----:B------:R-:W-:Y:S01]  /*00e0*/  MOV R4, 0x3c924925 ;  /* 0x3c92492500047802 */ /* 0x000fe20000000f00 */
[----:B------:R-:W-:Y:S01]  /*00f0*/  IMAD.HI R27, R9, 0x5397829d, RZ ;  /* 0x5397829d091b7827 */ /* 0x000fe200078e02ff */
[----:B------:R-:W-:Y:S01]  /*0100*/  LEA.HI.SX32 R3, R2, R3, 0x19 ;  /* 0x0000000302037211 */ /* 0x000fe200078fcaff */
[----:B------:R-:W-:Y:S01]  /*0110*/  HFMA2.MMA R2, -RZ, RZ, 0, 0 ;  /* 0x00000000ff027435 */ /* 0x000fe200000001ff */
[----:B------:R-:W-:-:S04]  /*0120*/  SHF.R.U32.HI R7, RZ, 0x1f, R0 ;  /* 0x0000001fff077819 */ /* 0x000fc80000011600 */
[----:B------:R-:W-:-:S05]  /*0130*/  LEA.HI.SX32 R7, R0, R7, 0x19 ;  /* 0x0000000700077211 */ /* 0x000fca00078fcaff */
[----:B------:R-:W-:-:S04]  /*0140*/  IMAD.HI R0, R3, -0x6db6db6d, R2 ;  /* 0x9249249303007827 */ /* 0x000fc800078e0202 */
[----:B------:R-:W-:Y:S01]  /*0150*/  IMAD R7, R7, -0xe0, R5 ;  /* 0xffffff2007077824 */ /* 0x000fe200078e0205 */
[----:B------:R-:W-:Y:S01]  /*0160*/  SHF.R.U32.HI R5, RZ, 0x1f, R0 ;  /* 0x0000001fff057819 */ /* 0x000fe20000011600 */
[----:B------:R-:W-:-:S03]  /*0170*/  IMAD R2, R3, -0xe0, R9 ;  /* 0xffffff2003027824 */ /* 0x000fc600078e0209 */
[----:B------:R-:W-:Y:S02]  /*0180*/  LEA.HI.SX32 R5, R0, R5, 0x19 ;  /* 0x0000000500057211 */ /* 0x000fe400078fcaff */
[----:B------:R-:W-:Y:S02]  /*0190*/  I2FP.F32.S32 R2, R2 ;  /* 0x0000000200027245 */ /* 0x000fe40000201400 */
[----:B------:R-:W-:Y:S01]  /*01a0*/  I2FP.F32.S32 R7, R7 ;  /* 0x0000000700077245 */ /* 0x000fe20000201400 */
[----:B------:R-:W-:Y:S01]  /*01b0*/  IMAD R5, R5, -0xe0, R3 ;  /* 0xffffff2005057824 */ /* 0x000fe200078e0203 */
[----:B------:R-:W-:Y:S01]  /*01c0*/  SHF.R.U32.HI R0, RZ, 0x1f, R27 ;  /* 0x0000001fff007819 */ /* 0x000fe2000001161b */
[----:B------:R-:W-:Y:S02]  /*01d0*/  FADD R2, R2, 0.5 ;  /* 0x3f00000002027421 */ /* 0x000fe40000000000 */
[----:B------:R-:W-:Y:S01]  /*01e0*/  FADD R7, R7, 0.5 ;  /* 0x3f00000007077421 */ /* 0x000fe20000000000 */
[----:B------:R-:W-:Y:S01]  /*01f0*/  I2FP.F32.S32 R5, R5 ;  /* 0x0000000500057245 */ /* 0x000fe20000201400 */
[----:B------:R-:W-:Y:S01]  /*0200*/  FFMA R2, R2, R4, -0.5 ;  /* 0xbf00000002027423 */ /* 0x000fe20000000004 */
[----:B------:R-:W-:Y:S01]  /*0210*/  LEA.HI.SX32 R27, R27, R0, 0x12 ;  /* 0x000000001b1b7211 */ /* 0x000fe200078f92ff */
[----:B------:R-:W-:-:S02]  /*0220*/  FFMA R7, R7, R4, -0.5 ;  /* 0xbf00000007077423 */ /* 0x000fc40000000004 */
[----:B------:R-:W-:Y:S01]  /*0230*/  FADD R5, R5, 0.5 ;  /* 0x3f00000005057421 */ /* 0x000fe20000000000 */
[----:B------:R-:W-:Y:S01]  /*0240*/  FMNMX R24, RZ, R2, !PT ;  /* 0x00000002ff187209 */ /* 0x000fe20007800000 */
[----:B------:R-:W-:Y:S01]  /*0250*/  IMAD.HI R0, R27, 0x55555556, RZ ;  /* 0x555555561b007827 */ /* 0x000fe200078e02ff */
[----:B------:R-:W-:-:S03]  /*0260*/  FMNMX R8, RZ, R7, !PT ;  /* 0x00000007ff087209 */ /* 0x000fc60007800000 */
[----:B------:R-:W-:Y:S01]  /*0270*/  FFMA R4, R5, R4, -0.5 ;  /* 0xbf00000005047423 */ /* 0x000fe20000000004 */
[----:B------:R-:W1:Y:S01]  /*0280*/  F2I.TRUNC.NTZ R3, R24 ;  /* 0x0000001800037305 */ /* 0x000e62000020f100 */
[----:B------:R-:W-:Y:S02]  /*0290*/  MOV R7, 0x0 ;  /* 0x0000000000077802 */ /* 0x000fe40000000f00 */
[----:B------:R-:W-:Y:S02]  /*02a0*/  LEA.HI R0, R0, R0, RZ, 0x1 ;  /* 0x0000000000007211 */ /* 0x000fe400078f08ff */
[----:B------:R-:W-:-:S03]  /*02b0*/  FMNMX R4, RZ, R4, !PT ;  /* 0x00000004ff047209 */ /* 0x000fc60007800000 */
[----:B------:R-:W2:Y:S01]  /*02c0*/  F2I.TRUNC.NTZ R25, R8 ;  /* 0x0000000800197305 */ /* 0x000ea2000020f100 */
[----:B-1----:R-:W-:-:S07]  /*02d0*/  ISETP.LT.U32.AND P0, PT, R3, 0x2, PT ;  /* 0x000000020300780c */ /* 0x002fce0003f01070 */
[----:B------:R-:W1:Y:S01]  /*02e0*/  F2I.TRUNC.NTZ R2, R4 ;  /* 0x0000000400027305 */ /* 0x000e62000020f100 */
[----:B------:R-:W-:-:S04]  /*02f0*/  SHF.R.S32.HI R10, RZ, 0x1f, R3 ;  /* 0x0000001fff0a7819 */ /* 0x000fc80000011403 */
[----:B------:R-:W-:Y:S02]  /*0300*/  ISETP.LT.AND.EX P0, PT, R10, RZ, PT, P0 ;  /* 0x000000ff0a00720c */ /* 0x000fe40003f01300 */
[----:B--2---:R-:W-:Y:S02]  /*0310*/  ISETP.LT.U32.AND P1, PT, R25, 0x2, PT ;  /* 0x000000021900780c */ /* 0x004fe40003f21070 */
[----:B------:R-:W-:Y:S02]  /*0320*/  SHF.R.S32.HI R11, RZ, 0x1f, R25 ;  /* 0x0000001fff0b7819 */ /* 0x000fe40000011419 */
[----:B------:R-:W-:Y:S02]  /*0330*/  SEL R13, R3, 0x2, P0 ;  /* 0x00000002030d7807 */ /* 0x000fe40000000000 */
[----:B------:R-:W-:Y:S02]  /*0340*/  ISETP.LT.AND.EX P1, PT, R11, RZ, PT, P1 ;  /* 0x000000ff0b00720c */ /* 0x000fe40003f21310 */
[----:B-1----:R-:W-:-:S02]  /*0350*/  VIMNMX R5, R2, 0x2, PT ;  /* 0x0000000202057848 */ /* 0x002fc40003fe0100 */
[----:B------:R-:W-:Y:S02]  /*0360*/  SEL R14, R25, 0x2, P1 ;  /* 0x00000002190e7807 */ /* 0x000fe40000800000 */
[----:B------:R-:W-:Y:S01]  /*0370*/  SEL R10, R10, RZ, P0 ;  /* 0x000000ff0a0a7207 */ /* 0x000fe20000000000 */
[----:B------:R-:W-:Y:S01]  /*0380*/  IMAD.WIDE R6, R5, 0x10, R6 ;  /* 0x0000001005067825 */ /* 0x000fe200078e0206 */
[----:B------:R-:W-:Y:S02]  /*0390*/  SEL R11, R11, RZ, P1 ;  /* 0x000000ff0b0b7207 */ /* 0x000fe40000800000 */
[C---:B------:R-:W-:Y:S01]  /*03a0*/  LEA R12, P0, R13.reuse, UR4, 0x2 ;  /* 0x000000040d0c7c11 */ /* 0x040fe2000f8010ff */
[----:B------:R-:W-:Y:S01]  /*03b0*/  IMAD R5, R0, -0x3, R27 ;  /* 0xfffffffd00057824 */ /* 0x000fe200078e021b */
[----:B------:R-:W-:Y:S02]  /*03c0*/  LEA R22, P1, R14, UR4, 0x2 ;  /* 0x000000040e167c11 */ /* 0x000fe4000f8210ff */
[----:B------:R-:W-:-:S02]  /*03d0*/  LEA.HI.X R13, R13, UR5, R10, 0x2, P0 ;  /* 0x000000050d0d7c11 */ /* 0x000fc400080f140a */
[----:B------:R-:W-:Y:S02]  /*03e0*/  LEA.HI.X R23, R14, UR5, R11, 0x2, P1 ;  /* 0x000000050e177c11 */ /* 0x000fe400088f140b */
[----:B------:R-:W-:Y:S01]  /*03f0*/  IADD3 R20, P0, R6, R12, RZ ;  /* 0x0000000c06147210 */ /* 0x000fe20007f1e0ff */
[----:B------:R-:W1:Y:S01]  /*0400*/  LDC.64 R10, c[0x0][0x218] ;  /* 0x00008600ff0a7b82 */ /* 0x000e620000000a00 */
[----:B------:R-:W-:Y:S02]  /*0410*/  IADD3 R18, P1, R6, R22, RZ ;  /* 0x0000001606127210 */ /* 0x000fe40007f3e0ff */
[----:B------:R-:W-:Y:S02]  /*0420*/  IADD3 R14, P2, R6, UR4, RZ ;  /* 0x00000004060e7c10 */ /* 0x000fe4000ff5e0ff */
[----:B------:R-:W-:Y:S02]  /*0430*/  IADD3.X R21, R7, R13, RZ, P0, !PT ;  /* 0x0000000d07157210 */ /* 0x000fe400007fe4ff */
[----:B------:R-:W-:-:S02]  /*0440*/  IADD3.X R19, R7, R23, RZ, P1, !PT ;  /* 0x0000001707137210 */ /* 0x000fc40000ffe4ff */
[----:B------:R-:W-:Y:S01]  /*0450*/  IADD3.X R15, R7, UR5, RZ, P2, !PT ;  /* 0x00000005070f7c10 */ /* 0x000fe200097fe4ff */
[----:B------:R-:W-:Y:S01]  /*0460*/  ULDC.64 UR4, c[0x0][0x208] ;  /* 0x0000820000047ab9 */ /* 0x000fe20000000a00 */
[----:B------:R-:W2:Y:S01]  /*0470*/  LDC.64 R6, c[0x0][0x228] ;  /* 0x00008a00ff067b82 */ /* 0x000ea20000000a00 */
[----:B------:R-:W-:Y:S02]  /*0480*/  SHF.L.U32 R17, R2, 0x2, RZ ;  /* 0x0000000202117819 */ /* 0x000fe400000006ff */
[----:B------:R-:W-:-:S03]  /*0490*/  SHF.L.U32 R27, R27, 0x4, RZ ;  /* 0x000000041b1b7819 */ /* 0x000fc600000006ff */
[----:B------:R-:W-:Y:S01]  /*04a0*/  IMAD.WIDE R12, R17, 0x4, R12 ;  /* 0x00000004110c7825 */ /* 0x000fe200078e020c */
[----:B------:R-:W-:-:S03]  /*04b0*/  IADD3 R0, R27, R17, RZ ;  /* 0x000000111b007210 */ /* 0x000fc60007ffe0ff */
[----:B------:R-:W-:-:S04]  /*04c0*/  IMAD.WIDE R22, R17, 0x4, R22 ;  /* 0x0000000411167825 */ /* 0x000fc800078e0216 */
[----:B------:R-:W-:-:S04]  /*04d0*/  IMAD.WIDE R16, R3, 0x4, R14 ;  /* 0x0000000403107825 */ /* 0x000fc800078e020e */
[----:B------:R-:W-:Y:S01]  /*04e0*/  IMAD.WIDE R14, R25, 0x4, R14 ;  /* 0x00000004190e7825 */ /* 0x000fe200078e020e */
[----:B------:R-:W-:-:S03]  /*04f0*/  IADD3 R29, R3, R0, RZ ;  /* 0x00000000031d7210 */ /* 0x000fc60007ffe0ff */
[----:B------:R-:W-:-:S04]  /*0500*/  IMAD.WIDE R12, R27, 0x4, R12 ;  /* 0x000000041b0c7825 */ /* 0x000fc800078e020c */
[----:B--2---:R-:W-:-:S04]  /*0510*/  IMAD.WIDE R6, R5, 0x4, R6 ;  /* 0x0000000405067825 */ /* 0x004fc800078e0206 */
[----:B------:R-:W-:-:S04]  /*0520*/  IMAD.WIDE R22, R27, 0x4, R22 ;  /* 0x000000041b167825 */ /* 0x000fc800078e0216 */
[----:B------:R-:W-:-:S04]  /*0530*/  IMAD.WIDE R20, R27, 0x4, R20 ;  /* 0x000000041b147825 */ /* 0x000fc800078e0214 */
[----:B------:R-:W-:-:S04]  /*0540*/  IMAD.WIDE R18, R27, 0x4, R18 ;  /* 0x000000041b127825 */ /* 0x000fc800078e0212 */
[----:B------:R-:W-:-:S04]  /*0550*/  IMAD.WIDE R16, R27, 0x4, R16 ;  /* 0x000000041b107825 */ /* 0x000fc800078e0210 */
[----:B------:R-:W-:Y:S01]  /*0560*/  IMAD.WIDE R14, R27, 0x4, R14 ;  /* 0x000000041b0e7825 */ /* 0x000fe200078e020e */
[----:B------:R-:W-:Y:S01]  /*0570*/  IADD3 R0, R25, R0, RZ ;  /* 0x0000000019007210 */ /* 0x000fe20007ffe0ff */
[----:B------:R-:W2:Y:S01]  /*0580*/  LDC.64 R26, c[0x0][0x220] ;  /* 0x00008800ff1a7b82 */ /* 0x000ea20000000a00 */
[----:B------:R-:W3:Y:S01]  /*0590*/  LDG.E.EL R6, desc[UR4][R6.64] ;  /* 0x0000000406067981 */ /* 0x000ee2000c2e1900 */
[----:B-1----:R-:W-:-:S03]  /*05a0*/  IMAD.WIDE R28, R29, 0x4, R10 ;  /* 0x000000041d1c7825 */ /* 0x002fc600078e020a */
[----:B------:R-:W4:Y:S01]  /*05b0*/  LDG.E.EL R20, desc[UR4][R20.64+0x4] ;  /* 0x0000040414147981 */ /* 0x000f22000c2e1900 */
[----:B------:R-:W-:-:S03]  /*05c0*/  IMAD.WIDE R10, R0, 0x4, R10 ;  /* 0x00000004000a7825 */ /* 0x000fc600078e020a */
[----:B------:R-:W4:Y:S04]  /*05d0*/  LDG.E.EL R17, desc[UR4][R16.64] ;  /* 0x0000000410117981 */ /* 0x000f28000c2e1900 */
[----:B------:R-:W5:Y:S04]  /*05e0*/  LDG.E.EL R12, desc[UR4][R12.64+0x4] ;  /* 0x000004040c0c7981 */ /* 0x000f68000c2e1900 */
[----:B------:R-:W5:Y:S04]  /*05f0*/  LDG.E.EL R29, desc[UR4][R28.64] ;  /* 0x000000041c1d7981 */ /* 0x000f68000c2e1900 */
[----:B------:R-:W5:Y:S04]  /*0600*/  LDG.E.EL R18, desc[UR4][R18.64+0x4] ;  /* 0x0000040412127981 */ /* 0x000f68000c2e1900 */
[----:B------:R-:W5:Y:S04]  /*0610*/  LDG.E.EL R15, desc[UR4][R14.64] ;  /* 0x000000040e0f7981 */ /* 0x000f68000c2e1900 */
[----:B------:R-:W5:Y:S04]  /*0620*/  LDG.E.EL R23, desc[UR4][R22.64+0x4] ;  /* 0x0000040416177981 */ /* 0x000f68000c2e1900 */
[----:B------:R-:W5:Y:S01]  /*0630*/  LDG.E.EL R10, desc[UR4][R10.64] ;  /* 0x000000040a0a7981 */ /* 0x000f62000c2e1900 */
[----:B--2---:R-:W-:-:S06]  /*0640*/  IMAD.WIDE R26, R5, 0x4, R26 ;  /* 0x00000004051a7825 */ /* 0x004fcc00078e021a */
[----:B------:R-:W2:Y:S01]  /*0650*/  LDG.E.EL R26, desc[UR4][R26.64] ;  /* 0x000000041a1a7981 */ /* 0x000ea2000c2e1900 */
[----:B------:R-:W-:Y:S02]  /*0660*/  I2FP.F32.S32 R3, R3 ;  /* 0x0000000300037245 */ /* 0x000fe40000201400 */
[----:B------:R-:W-:-:S03]  /*0670*/  I2FP.F32.S32 R25, R25 ;  /* 0x0000001900197245 */ /* 0x000fc60000201400 */
[----:B------:R-:W-:Y:S02]  /*0680*/  FADD.SAT R24, R24, -R3 ;  /* 0x8000000318187221 */ /* 0x000fe40000002000 */
[----:B------:R-:W-:Y:S01]  /*0690*/  FADD.SAT R25, R8, -R25 ;  /* 0x8000001908197221 */ /* 0x000fe20000002000 */
[----:B------:R-:W-:Y:S02]  /*06a0*/  I2FP.F32.S32 R5, R2 ;  /* 0x0000000200057245 */ /* 0x000fe40000201400 */
[----:B------:R-:W1:Y:S03]  /*06b0*/  LDC.64 R2, c[0x0][0x210] ;  /* 0x00008400ff027b82 */ /* 0x000e660000000a00 */
[----:B------:R-:W-:Y:S01]  /*06c0*/  FADD.SAT R5, R4, -R5 ;  /* 0x8000000504057221 */ /* 0x000fe20000002000 */
[----:B-1----:R-:W-:Y:S01]  /*06d0*/  IMAD.WIDE R2, R9, 0x4, R2 ;  /* 0x0000000409027825 */ /* 0x002fe200078e0202 */
[----:B---3--:R-:W-:-:S02]  /*06e0*/  FSETP.GT.AND P0, PT, |R6|, 8.50705917302346158658e+37, PT ;  /* 0x7e8000000600780b */ /* 0x008fc40003f04200 */
[----:B------:R-:W-:Y:S01]  /*06f0*/  FSETP.GEU.AND P1, PT, |R6|, 1.175494350822287508e-38, PT ;  /* 0x008000000600780b */ /* 0x000fe20003f2e200 */
[----:B----4-:R-:W-:-:S04]  /*0700*/  FADD R20, R20, -R17 ;  /* 0x8000001114147221 */ /* 0x010fc80000000000 */
[----:B------:R-:W-:Y:S01]  /*0710*/  FFMA R20, R24, R20, R17 ;  /* 0x0000001418147223 */ /* 0x000fe20000000011 */
[----:B-----5:R-:W-:-:S05]  /*0720*/  FADD R12, -R29, R12 ;  /* 0x0000000c1d0c7221 */ /* 0x020fca0000000100 */
[----:B------:R-:W-:Y:S01]  /*0730*/  @P0 FMUL R6, R6, 0.25 ;  /* 0x3e80000006060820 */ /* 0x000fe20000400000 */
[----:B------:R-:W-:Y:S01]  /*0740*/  FFMA R29, R24, R12, R29 ;  /* 0x0000000c181d7223 */ /* 0x000fe2000000001d */
[----:B------:R-:W-:-:S03]  /*0750*/  FADD R18, R18, -R15 ;  /* 0x8000000f12127221 */ /* 0x000fc60000000000 */
[----:B------:R-:W-:Y:S01]  /*0760*/  FADD R20, R20, -R29 ;  /* 0x8000001d14147221 */ /* 0x000fe20000000000 */
[----:B------:R-:W-:Y:S01]  /*0770*/  FFMA R18, R25, R18, R15 ;  /* 0x0000001219127223 */ /* 0x000fe2000000000f */
[----:B------:R-:W-:Y:S01]  /*0780*/  FADD R23, -R10, R23 ;  /* 0x000000170a177221 */ /* 0x000fe20000000100 */
[----:B------:R-:W-:-:S03]  /*0790*/  @!P1 FMUL R6, R6, 16777216 ;  /* 0x4b80000006069820 */ /* 0x000fc60000400000 */
[----:B------:R-:W-:Y:S01]  /*07a0*/  FFMA R23, R25, R23, R10 ;  /* 0x0000001719177223 */ /* 0x000fe2000000000a */
[----:B------:R-:W-:-:S03]  /*07b0*/  FFMA R29, R20, R5, R29 ;  /* 0x00000005141d7223 */ /* 0x000fc6000000001d */
[--C-:B------:R-:W-:Y:S01]  /*07c0*/  FADD R18, R18, -R23.reuse ;  /* 0x8000001712127221 */ /* 0x100fe20000000000 */
[----:B------:R-:W1:Y:S03]  /*07d0*/  MUFU.RCP R6, R6 ;  /* 0x0000000600067308 */ /* 0x000e660000001000 */
[----:B------:R-:W-:Y:S01]  /*07e0*/  FFMA R5, R18, R5, R23 ;  /* 0x0000000512057223 */ /* 0x000fe20000000017 */
[----:B--2---:R-:W-:-:S03]  /*07f0*/  FADD R29, -R26, R29 ;  /* 0x0000001d1a1d7221 */ /* 0x004fc60000000100 */
[----:B------:R-:W-:Y:S01]  /*0800*/  FADD R5, -R26, R5 ;  /* 0x000000051a057221 */ /* 0x000fe20000000100 */
[----:B------:R-:W-:-:S03]  /*0810*/  @P0 FMUL R29, R29, 0.25 ;  /* 0x3e8000001d1d0820 */ /* 0x000fc60000400000 */
[----:B------:R-:W-:Y:S01]  /*0820*/  @P0 FMUL R5, R5, 0.25 ;  /* 0x3e80000005050820 */ /* 0x000fe20000400000 */
[----:B------:R-:W-:-:S03]  /*0830*/  @!P1 FMUL R29, R29, 16777216 ;  /* 0x4b8000001d1d9820 */ /* 0x000fc60000400000 */
[----:B------:R-:W-:Y:S01]  /*0840*/  @!P1 FMUL R5, R5, 16777216 ;  /* 0x4b80000005059820 */ /* 0x000fe20000400000 */
[----:B-1----:R-:W-:-:S03]  /*0850*/  FMUL R4, R6, R29 ;  /* 0x0000001d06047220 */ /* 0x002fc60000400000 */
[----:B------:R-:W-:-:S05]  /*0860*/  FMUL R5, R6, R5 ;  /* 0x0000000506057220 */ /* 0x000fca0000400000 */
[----:B------:R-:W-:Y:S01]  /*0870*/  STG.E.64 desc[UR4][R2.64], R4 ;  /* 0x0000000402007986 */ /* 0x000fe2000c101b04 */
[----:B------:R-:W-:Y:S05]  /*0880*/  EXIT ;  /* 0x000000000000794d */ /* 0x000fea0003800000 */
.L_x_0:
[----:B------:R-:W-:-:S00]  /*0890*/  BRA `(.L_x_0) ;  /* 0xfffffffc00fc7947 */ /* 0x000fc0000383ffff */
[----:B------:R-:W-:-:S00]  /*08a0*/  NOP ;  /* 0x0000000000007918 */ /* 0x000fc00000000000 */
        /* <DEDUP_REMOVED lines=13> */
.L_x_1:


//--------------------- .nv.constant0.triton_poi_fused__to_copy__unsafe_index_add_arange_clamp_div_mul_sub_0 --------------------------
	.section	.nv.constant0.triton_poi_fused__to_copy__unsafe_index_add_arange_clamp_div_mul_sub_0,"a",@progbits
	.sectionflags	@""
	.align	4
.nv.constant0.triton_poi_fused__to_copy__unsafe_index_add_arange_clamp_div_mul_sub_0:
	.zero		564
